//
// Generated by NVIDIA NVVM Compiler
//
// Compiler Build ID: CL-36424714
// Cuda compilation tools, release 13.0, V13.0.88
// Based on NVVM 20.0.0
//

.version 9.0
.target sm_100
.address_size 64

	// .globl	default_function_kernel

.visible .entry default_function_kernel(
	.param .u64 .ptr .align 1 default_function_kernel_param_0,
	.param .u64 .ptr .align 1 default_function_kernel_param_1,
	.param .u64 .ptr .align 1 default_function_kernel_param_2
)
.maxntid 16
{
	.reg .pred 	%p<2>;
	.reg .b32 	%r<12>;
	.reg .b32 	%f<5>;
	.reg .b64 	%rd<13>;

	ld.param.u64 	%rd1, [default_function_kernel_param_0];
	ld.param.u64 	%rd2, [default_function_kernel_param_1];
	ld.param.u64 	%rd3, [default_function_kernel_param_2];
	mov.u32 	%r1, %ctaid.x;
	setp.lt.u32 	%p1, %r1, 80;
	@%p1 bra 	$L__BB0_2;
	cvta.to.global.u64 	%rd7, %rd3;
	shl.b32 	%r5, %r1, 4;
	mov.u32 	%r6, %tid.x;
	or.b32  	%r7, %r6, %r5;
	add.s32 	%r8, %r7, -1280;
	mul.wide.u32 	%rd8, %r8, 4;
	add.s64 	%rd9, %rd7, %rd8;
	ld.global.nc.f32 	%f4, [%rd9];
	bra.uni 	$L__BB0_3;
$L__BB0_2:
	cvta.to.global.u64 	%rd4, %rd2;
	shl.b32 	%r2, %r1, 4;
	mov.u32 	%r3, %tid.x;
	or.b32  	%r4, %r2, %r3;
	mul.wide.u32 	%rd5, %r4, 4;
	add.s64 	%rd6, %rd4, %rd5;
	ld.global.nc.f32 	%f4, [%rd6];
$L__BB0_3:
	cvta.to.global.u64 	%rd10, %rd1;
	shl.b32 	%r9, %r1, 4;
	mov.u32 	%r10, %tid.x;
	or.b32  	%r11, %r9, %r10;
	mul.wide.u32 	%rd11, %r11, 4;
	add.s64 	%rd12, %rd10, %rd11;
	st.global.f32 	[%rd12], %f4;
	ret;

}


// ===== COMPILED SASS (sm_100) =====

	.target	sm_100

	.elftype	@"ET_EXEC"


//--------------------- .note.nv.tkinfo           --------------------------
	.section	.note.nv.tkinfo,"",@"SHT_NOTE"
	.sectionflags	@"SHF_NOTE_NV_TKINFO"
	.tkinfo
        /*0018*/ 	.word	0x00000002
        /*0030*/ 	.string	""
        /*0030*/ 	.string	"ptxas"
        /*0030*/ 	.string	"Cuda compilation tools, release 13.0, V13.0.88"
        /*0030*/ 	.string	"Build cuda_13.0.r13.0/compiler.36424714_0"
        /*0030*/ 	.string	"-arch sm_100 -m 64 "



//--------------------- .note.nv.cuinfo           --------------------------
	.section	.note.nv.cuinfo,"",@"SHT_NOTE"
	.sectionflags	@"SHF_NOTE_NV_CUINFO"
        /*0018*/ 	.short	0x0002
        /*001a*/ 	.short	0x0064
        /*001c*/ 	.short	0x0082
	.zero		2


//--------------------- .nv.info                  --------------------------
	.section	.nv.info,"",@"SHT_CUDA_INFO"
	.align	4


	//----- nvinfo : EIATTR_REGCOUNT
	.align		4
        /*0000*/ 	.byte	0x04, 0x2f
        /*0002*/ 	.short	(.L_1 - .L_0)
	.align		4
.L_0:
        /*0004*/ 	.word	index@(default_function_kernel)
        /*0008*/ 	.word	0x0000000e


	//----- nvinfo : EIATTR_FRAME_SIZE
	.align		4
.L_1:
        /*000c*/ 	.byte	0x04, 0x11
        /*000e*/ 	.short	(.L_3 - .L_2)
	.align		4
.L_2:
        /*0010*/ 	.word	index@(default_function_kernel)
        /*0014*/ 	.word	0x00000000


	//----- nvinfo : EIATTR_MIN_STACK_SIZE
	.align		4
.L_3:
        /*0018*/ 	.byte	0x04, 0x12
        /*001a*/ 	.short	(.L_5 - .L_4)
	.align		4
.L_4:
        /*001c*/ 	.word	index@(default_function_kernel)
        /*0020*/ 	.word	0x00000000
.L_5:


//--------------------- .nv.compat                --------------------------
	.section	.nv.compat,"",@"SHT_CUDA_COMPAT_INFO"
	.align	4
        /*0000*/ 	.byte	0x02, 0x09, 0x00, 0x00, 0x02, 0x02, 0x01, 0x00, 0x02, 0x05, 0x05, 0x00, 0x03, 0x07, 0x01, 0x01
        /*0010*/ 	.byte	0x02, 0x03, 0x00, 0x00, 0x02, 0x06, 0x01, 0x00, 0x04, 0x0b, 0x08, 0x00, 0x09, 0x00, 0x00, 0x00
        /*0020*/ 	.byte	0x00, 0x00, 0x00, 0x00


//--------------------- .nv.info.default_function_kernel --------------------------
	.section	.nv.info.default_function_kernel,"",@"SHT_CUDA_INFO"
	.sectionflags	@""
	.align	4


	//----- nvinfo : EIATTR_CUDA_API_VERSION
	.align		4
        /*0000*/ 	.byte	0x04, 0x37
        /*0002*/ 	.short	(.L_7 - .L_6)
.L_6:
        /*0004*/ 	.word	0x00000082


	//----- nvinfo : EIATTR_KPARAM_INFO
	.align		4
.L_7:
        /*0008*/ 	.byte	0x04, 0x17
        /*000a*/ 	.short	(.L_9 - .L_8)
.L_8:
        /*000c*/ 	.word	0x00000000
        /*0010*/ 	.short	0x0002
        /*0012*/ 	.short	0x0010
        /*0014*/ 	.byte	0x00, 0xf5, 0x21, 0x00


	//----- nvinfo : EIATTR_KPARAM_INFO
	.align		4
.L_9:
        /*0018*/ 	.byte	0x04, 0x17
        /*001a*/ 	.short	(.L_11 - .L_10)
.L_10:
        /*001c*/ 	.word	0x00000000
        /*0020*/ 	.short	0x0001
        /*0022*/ 	.short	0x0008
        /*0024*/ 	.byte	0x00, 0xf5, 0x21, 0x00


	//----- nvinfo : EIATTR_KPARAM_INFO
	.align		4
.L_11:
        /*0028*/ 	.byte	0x04, 0x17
        /*002a*/ 	.short	(.L_13 - .L_12)
.L_12:
        /*002c*/ 	.word	0x00000000
        /*0030*/ 	.short	0x0000
        /*0032*/ 	.short	0x0000
        /*0034*/ 	.byte	0x00, 0xf5, 0x21, 0x00


	//----- nvinfo : EIATTR_SPARSE_MMA_MASK
	.align		4
.L_13:
        /*0038*/ 	.byte	0x03, 0x50
        /*003a*/ 	.short	0x0000


	//----- nvinfo : EIATTR_MAXREG_COUNT
	.align		4
        /*003c*/ 	.byte	0x03, 0x1b
        /*003e*/ 	.short	0x00ff


	//----- nvinfo : EIATTR_MERCURY_ISA_VERSION
	.align		4
        /*0040*/ 	.byte	0x03, 0x5f
        /*0042*/ 	.short	0x0101


	//----- nvinfo : EIATTR_VRC_CTA_INIT_COUNT
	.align		4
        /*0044*/ 	.byte	0x02, 0x4a
	.zero		1
	.zero		1


	//----- nvinfo : EIATTR_EXIT_INSTR_OFFSETS
	.align		4
        /*0048*/ 	.byte	0x04, 0x1c
        /*004a*/ 	.short	(.L_15 - .L_14)


	//   ....[0]....
.L_14:
        /*004c*/ 	.word	0x00000130


	//----- nvinfo : EIATTR_MAX_THREADS
	.align		4
.L_15:
        /*0050*/ 	.byte	0x04, 0x05
        /*0052*/ 	.short	(.L_17 - .L_16)
.L_16:
        /*0054*/ 	.word	0x00000010
        /*0058*/ 	.word	0x00000001
        /*005c*/ 	.word	0x00000001


	//----- nvinfo : EIATTR_CBANK_PARAM_SIZE
	.align		4
.L_17:
        /*0060*/ 	.byte	0x03, 0x19
        /*0062*/ 	.short	0x0018


	//----- nvinfo : EIATTR_PARAM_CBANK
	.align		4
        /*0064*/ 	.byte	0x04, 0x0a
        /*0066*/ 	.short	(.L_19 - .L_18)
	.align		4
.L_18:
        /*0068*/ 	.word	index@(.nv.constant0.default_function_kernel)
        /*006c*/ 	.short	0x0380
        /*006e*/ 	.short	0x0018


	//----- nvinfo : EIATTR_SW_WAR
	.align		4
.L_19:
        /*0070*/ 	.byte	0x04, 0x36
        /*0072*/ 	.short	(.L_21 - .L_20)
.L_20:
        /*0074*/ 	.word	0x00000008
.L_21:


//--------------------- .nv.callgraph             --------------------------
	.section	.nv.callgraph,"",@"SHT_CUDA_CALLGRAPH"
	.align	4
	.sectionentsize	8
	.align		4
        /*0000*/ 	.word	0x00000000
	.align		4
        /*0004*/ 	.word	0xffffffff
	.align		4
        /*0008*/ 	.word	0x00000000
	.align		4
        /*000c*/ 	.word	0xfffffffe
	.align		4
        /*0010*/ 	.word	0x00000000
	.align		4
        /*0014*/ 	.word	0xfffffffd
	.align		4
        /*0018*/ 	.word	0x00000000
	.align		4
        /*001c*/ 	.word	0xfffffffc


//--------------------- .text.default_function_kernel --------------------------
	.section	.text.default_function_kernel,"ax",@progbits
	.align	128
        .global         default_function_kernel
        .type           default_function_kernel,@function
        .size           default_function_kernel,(.L_x_1 - default_function_kernel)
        .other          default_function_kernel,@"STO_CUDA_ENTRY STV_DEFAULT"
default_function_kernel:
.text.default_function_kernel:
[----:B------:R-:W-:Y:S01]  /*0000*/  LDC R1, c[0x0][0x37c] ;  /* 0x0000df00ff017b82 */ /* 0x000fe20000000800 */
[----:B------:R-:W0:Y:S01]  /*0010*/  S2R R0, SR_CTAID.X ;  /* 0x0000000000007919 */ /* 0x000e220000002500 */
[----:B------:R-:W1:Y:S01]  /*0020*/  LDCU.64 UR4, c[0x0][0x358] ;  /* 0x00006b00ff0477ac */ /* 0x000e620008000a00 */
[----:B------:R-:W2:Y:S01]  /*0030*/  S2R R11, SR_TID.X ;  /* 0x00000000000b7919 */ /* 0x000ea20000002100 */
[C---:B0-----:R-:W-:Y:S01]  /*0040*/  ISETP.GE.U32.AND P0, PT, R0.reuse, 0x50, PT ;  /* 0x000000500000780c */ /* 0x041fe20003f06070 */
[----:B------:R-:W-:-:S12]  /*0050*/  IMAD.SHL.U32 R0, R0, 0x10, RZ ;  /* 0x0000001000007824 */ /* 0x000fd800078e00ff */
[----:B------:R-:W0:Y:S01]  /*0060*/  @P0 LDC.64 R2, c[0x0][0x390] ;  /* 0x0000e400ff020b82 */ /* 0x000e220000000a00 */
[----:B--2---:R-:W-:-:S04]  /*0070*/  @P0 LOP3.LUT R4, R11, R0, RZ, 0xfc, !PT ;  /* 0x000000000b040212 */ /* 0x004fc800078efcff */
[----:B------:R-:W-:-:S05]  /*0080*/  @P0 IADD3 R5, PT, PT, R4, -0x500, RZ ;  /* 0xfffffb0004050810 */ /* 0x000fca0007ffe0ff */
[----:B0-----:R-:W-:Y:S02]  /*0090*/  @P0 IMAD.WIDE.U32 R2, R5, 0x4, R2 ;  /* 0x0000000405020825 */ /* 0x001fe400078e0002 */
[----:B------:R-:W0:Y:S03]  /*00a0*/  @!P0 LDC.64 R4, c[0x0][0x388] ;  /* 0x0000e200ff048b82 */ /* 0x000e260000000a00 */
[----:B-1----:R-:W2:Y:S01]  /*00b0*/  @P0 LDG.E.CONSTANT R9, desc[UR4][R2.64] ;  /* 0x0000000402090981 */ /* 0x002ea2000c1e9900 */
[----:B------:R-:W-:-:S05]  /*00c0*/  @!P0 LOP3.LUT R7, R0, R11, RZ, 0xfc, !PT ;  /* 0x0000000b00078212 */ /* 0x000fca00078efcff */
[----:B0-----:R-:W-:Y:S02]  /*00d0*/  @!P0 IMAD.WIDE.U32 R4, R7, 0x4, R4 ;  /* 0x0000000407048825 */ /* 0x001fe400078e0004 */
[----:B------:R-:W0:Y:S03]  /*00e0*/  LDC.64 R6, c[0x0][0x380] ;  /* 0x0000e000ff067b82 */ /* 0x000e260000000a00 */
[----:B------:R-:W2:Y:S01]  /*00f0*/  @!P0 LDG.E.CONSTANT R9, desc[UR4][R4.64] ;  /* 0x0000000404098981 */ /* 0x000ea2000c1e9900 */
[----:B------:R-:W-:-:S05]  /*0100*/  LOP3.LUT R11, R0, R11, RZ, 0xfc, !PT ;  /* 0x0000000b000b7212 */ /* 0x000fca00078efcff */
[----:B0-----:R-:W-:-:S05]  /*0110*/  IMAD.WIDE.U32 R6, R11, 0x4, R6 ;  /* 0x000000040b067825 */ /* 0x001fca00078e0006 */
[----:B--2---:R-:W-:Y:S01]  /*0120*/  STG.E desc[UR4][R6.64], R9 ;  /* 0x0000000906007986 */ /* 0x004fe2000c101904 */
[----:B------:R-:W-:Y:S05]  /*0130*/  EXIT ;  /* 0x000000000000794d */ /* 0x000fea0003800000 */
.L_x_0:
[----:B------:R-:W-:-:S00]  /*0140*/  BRA `(.L_x_0) ;  /* 0xfffffffc00fc7947 */ /* 0x000fc0000383ffff */
[----:B------:R-:W-:-:S00]  /*0150*/  NOP ;  /* 0x0000000000007918 */ /* 0x000fc00000000000 */
        /* <DEDUP_REMOVED lines=10> */
.L_x_1:


//--------------------- .nv.shared.reserved.0     --------------------------
	.section	.nv.shared.reserved.0,"aw",@nobits
	.weak		__nv_reservedSMEM_offset_0_alias
	.size		__nv_reservedSMEM_offset_0_alias, 0, 64
	.other		__nv_reservedSMEM_offset_0_alias,@"STO_CUDA_RESERVED_SHARED STV_DEFAULT"
__nv_reservedSMEM_offset_0_alias:
	.zero		0
	.zero		64


//--------------------- .nv.constant0.default_function_kernel --------------------------
	.section	.nv.constant0.default_function_kernel,"a",@progbits
	.sectionflags	@""
	.align	4
.nv.constant0.default_function_kernel:
	.zero		920


//--------------------- SYMBOLS --------------------------

	.type		.nv.reservedSmem.offset0,@object
	.size		.nv.reservedSmem.offset0,0x4
